//
// Generated by NVIDIA NVVM Compiler
//
// Compiler Build ID: CL-36424714
// Cuda compilation tools, release 13.0, V13.0.88
// Based on NVVM 20.0.0
//

.version 9.0
.target sm_100
.address_size 64

	// .globl	_Z16processCustomersP17strutturaCustomermPS0_Pf

.visible .entry _Z16processCustomersP17strutturaCustomermPS0_Pf(
	.param .u64 .ptr .align 1 _Z16processCustomersP17strutturaCustomermPS0_Pf_param_0,
	.param .u64 _Z16processCustomersP17strutturaCustomermPS0_Pf_param_1,
	.param .u64 .ptr .align 1 _Z16processCustomersP17strutturaCustomermPS0_Pf_param_2,
	.param .u64 .ptr .align 1 _Z16processCustomersP17strutturaCustomermPS0_Pf_param_3
)
{
	.reg .pred 	%p<6>;
	.reg .b16 	%rs<18>;
	.reg .b32 	%r<15>;
	.reg .b32 	%f<2>;
	.reg .b64 	%rd<34>;

	ld.param.u64 	%rd13, [_Z16processCustomersP17strutturaCustomermPS0_Pf_param_0];
	ld.param.u64 	%rd14, [_Z16processCustomersP17strutturaCustomermPS0_Pf_param_1];
	ld.param.u64 	%rd15, [_Z16processCustomersP17strutturaCustomermPS0_Pf_param_2];
	ld.param.u64 	%rd16, [_Z16processCustomersP17strutturaCustomermPS0_Pf_param_3];
	mov.u32 	%r6, %tid.x;
	mov.u32 	%r7, %ctaid.x;
	mov.u32 	%r1, %ntid.x;
	mad.lo.s32 	%r14, %r7, %r1, %r6;
	cvt.s64.s32 	%rd31, %r14;
	setp.le.u64 	%p1, %rd14, %rd31;
	@%p1 bra 	$L__BB0_8;
	mov.u32 	%r8, %nctaid.x;
	mul.lo.s32 	%r3, %r1, %r8;
	cvta.to.global.u64 	%rd2, %rd13;
	cvta.to.global.u64 	%rd3, %rd16;
	cvta.to.global.u64 	%rd4, %rd15;
$L__BB0_2:
	mad.lo.s64 	%rd6, %rd31, 24, %rd2;
	ld.global.u64 	%rd7, [%rd6];
	mov.b64 	%rd32, 0;
$L__BB0_3:
	mov.u64 	%rd8, %rd32;
	add.s64 	%rd18, %rd7, %rd8;
	ld.u8 	%rs7, [%rd18];
	setp.ne.s16 	%p2, %rs7, 0;
	add.s64 	%rd32, %rd8, 1;
	@%p2 bra 	$L__BB0_3;
	ld.s8 	%rs17, [%rd7];
	setp.lt.u64 	%p3, %rd8, 2;
	@%p3 bra 	$L__BB0_7;
	mov.b16 	%rs15, 1;
	mov.b64 	%rd33, 1;
$L__BB0_6:
	shl.b16 	%rs9, %rs17, 6;
	cvt.u32.u16 	%r9, %rs9;
	add.s64 	%rd20, %rd7, %rd33;
	ld.s8 	%r10, [%rd20];
	add.s32 	%r11, %r9, %r10;
	cvt.u16.u32 	%rs10, %r11;
	add.s16 	%rs17, %rs17, %rs10;
	add.s16 	%rs15, %rs15, 1;
	cvt.u64.u16 	%rd33, %rs15;
	setp.gt.u64 	%p4, %rd8, %rd33;
	@%p4 bra 	$L__BB0_6;
$L__BB0_7:
	mul.hi.u16 	%rs11, %rs17, -191;
	shr.u16 	%rs12, %rs11, 10;
	mul.lo.s16 	%rs13, %rs12, 1027;
	sub.s16 	%rs14, %rs17, %rs13;
	cvt.u32.u16 	%r12, %rs14;
	mul.wide.u32 	%rd21, %r12, 4;
	add.s64 	%rd22, %rd3, %rd21;
	atom.global.add.f32 	%f1, [%rd22], 0f3F800000;
	cvt.rzi.s32.f32 	%r13, %f1;
	mul.wide.u32 	%rd23, %r12, 8;
	add.s64 	%rd24, %rd4, %rd23;
	ld.global.u64 	%rd25, [%rd24];
	mul.wide.s32 	%rd26, %r13, 24;
	add.s64 	%rd27, %rd25, %rd26;
	ld.global.u64 	%rd28, [%rd6];
	ld.global.u64 	%rd29, [%rd6+8];
	ld.global.u64 	%rd30, [%rd6+16];
	st.u64 	[%rd27], %rd28;
	st.u64 	[%rd27+8], %rd29;
	st.u64 	[%rd27+16], %rd30;
	add.s32 	%r14, %r14, %r3;
	cvt.s64.s32 	%rd31, %r14;
	setp.gt.u64 	%p5, %rd14, %rd31;
	@%p5 bra 	$L__BB0_2;
$L__BB0_8:
	bar.sync 	0;
	ret;

}


// ===== COMPILED SASS (sm_100) =====

	.target	sm_100

	.elftype	@"ET_EXEC"


//--------------------- .note.nv.tkinfo           --------------------------
	.section	.note.nv.tkinfo,"",@"SHT_NOTE"
	.sectionflags	@"SHF_NOTE_NV_TKINFO"
	.tkinfo
        /*0018*/ 	.word	0x00000002
        /*0030*/ 	.string	""
        /*0030*/ 	.string	"ptxas"
        /*0030*/ 	.string	"Cuda compilation tools, release 13.0, V13.0.88"
        /*0030*/ 	.string	"Build cuda_13.0.r13.0/compiler.36424714_0"
        /*0030*/ 	.string	"-arch sm_100 -m 64 "



//--------------------- .note.nv.cuinfo           --------------------------
	.section	.note.nv.cuinfo,"",@"SHT_NOTE"
	.sectionflags	@"SHF_NOTE_NV_CUINFO"
        /*0018*/ 	.short	0x0002
        /*001a*/ 	.short	0x0064
        /*001c*/ 	.short	0x0082
	.zero		2


//--------------------- .nv.info                  --------------------------
	.section	.nv.info,"",@"SHT_CUDA_INFO"
	.align	4


	//----- nvinfo : EIATTR_REGCOUNT
	.align		4
        /*0000*/ 	.byte	0x04, 0x2f
        /*0002*/ 	.short	(.L_1 - .L_0)
	.align		4
.L_0:
        /*0004*/ 	.word	index@(_Z16processCustomersP17strutturaCustomermPS0_Pf)
        /*0008*/ 	.word	0x00000018


	//----- nvinfo : EIATTR_FRAME_SIZE
	.align		4
.L_1:
        /*000c*/ 	.byte	0x04, 0x11
        /*000e*/ 	.short	(.L_3 - .L_2)
	.align		4
.L_2:
        /*0010*/ 	.word	index@(_Z16processCustomersP17strutturaCustomermPS0_Pf)
        /*0014*/ 	.word	0x00000000


	//----- nvinfo : EIATTR_MIN_STACK_SIZE
	.align		4
.L_3:
        /*0018*/ 	.byte	0x04, 0x12
        /*001a*/ 	.short	(.L_5 - .L_4)
	.align		4
.L_4:
        /*001c*/ 	.word	index@(_Z16processCustomersP17strutturaCustomermPS0_Pf)
        /*0020*/ 	.word	0x00000000
.L_5:


//--------------------- .nv.compat                --------------------------
	.section	.nv.compat,"",@"SHT_CUDA_COMPAT_INFO"
	.align	4
        /*0000*/ 	.byte	0x02, 0x09, 0x00, 0x00, 0x02, 0x02, 0x01, 0x00, 0x02, 0x05, 0x05, 0x00, 0x03, 0x07, 0x01, 0x01
        /*0010*/ 	.byte	0x02, 0x03, 0x00, 0x00, 0x02, 0x06, 0x01, 0x00, 0x04, 0x0b, 0x08, 0x00, 0x09, 0x00, 0x00, 0x00
        /*0020*/ 	.byte	0x00, 0x00, 0x00, 0x00


//--------------------- .nv.info._Z16processCustomersP17strutturaCustomermPS0_Pf --------------------------
	.section	.nv.info._Z16processCustomersP17strutturaCustomermPS0_Pf,"",@"SHT_CUDA_INFO"
	.sectionflags	@""
	.align	4


	//----- nvinfo : EIATTR_CUDA_API_VERSION
	.align		4
        /*0000*/ 	.byte	0x04, 0x37
        /*0002*/ 	.short	(.L_7 - .L_6)
.L_6:
        /*0004*/ 	.word	0x00000082


	//----- nvinfo : EIATTR_KPARAM_INFO
	.align		4
.L_7:
        /*0008*/ 	.byte	0x04, 0x17
        /*000a*/ 	.short	(.L_9 - .L_8)
.L_8:
        /*000c*/ 	.word	0x00000000
        /*0010*/ 	.short	0x0003
        /*0012*/ 	.short	0x0018
        /*0014*/ 	.byte	0x00, 0xf5, 0x21, 0x00


	//----- nvinfo : EIATTR_KPARAM_INFO
	.align		4
.L_9:
        /*0018*/ 	.byte	0x04, 0x17
        /*001a*/ 	.short	(.L_11 - .L_10)
.L_10:
        /*001c*/ 	.word	0x00000000
        /*0020*/ 	.short	0x0002
        /*0022*/ 	.short	0x0010
        /*0024*/ 	.byte	0x00, 0xf5, 0x21, 0x00


	//----- nvinfo : EIATTR_KPARAM_INFO
	.align		4
.L_11:
        /*0028*/ 	.byte	0x04, 0x17
        /*002a*/ 	.short	(.L_13 - .L_12)
.L_12:
        /*002c*/ 	.word	0x00000000
        /*0030*/ 	.short	0x0001
        /*0032*/ 	.short	0x0008
        /*0034*/ 	.byte	0x00, 0xf0, 0x21, 0x00


	//----- nvinfo : EIATTR_KPARAM_INFO
	.align		4
.L_13:
        /*0038*/ 	.byte	0x04, 0x17
        /*003a*/ 	.short	(.L_15 - .L_14)
.L_14:
        /*003c*/ 	.word	0x00000000
        /*0040*/ 	.short	0x0000
        /*0042*/ 	.short	0x0000
        /*0044*/ 	.byte	0x00, 0xf5, 0x21, 0x00


	//----- nvinfo : EIATTR_SPARSE_MMA_MASK
	.align		4
.L_15:
        /*0048*/ 	.byte	0x03, 0x50
        /*004a*/ 	.short	0x0000


	//----- nvinfo : EIATTR_MAXREG_COUNT
	.align		4
        /*004c*/ 	.byte	0x03, 0x1b
        /*004e*/ 	.short	0x00ff


	//----- nvinfo : EIATTR_NUM_BARRIERS
	.align		4
        /*0050*/ 	.byte	0x02, 0x4c
        /*0052*/ 	.byte	0x01
	.zero		1


	//----- nvinfo : EIATTR_MERCURY_ISA_VERSION
	.align		4
        /*0054*/ 	.byte	0x03, 0x5f
        /*0056*/ 	.short	0x0101


	//----- nvinfo : EIATTR_VRC_CTA_INIT_COUNT
	.align		4
        /*0058*/ 	.byte	0x02, 0x4a
	.zero		1
	.zero		1


	//----- nvinfo : EIATTR_EXIT_INSTR_OFFSETS
	.align		4
        /*005c*/ 	.byte	0x04, 0x1c
        /*005e*/ 	.short	(.L_17 - .L_16)


	//   ....[0]....
.L_16:
        /*0060*/ 	.word	0x00000670


	//----- nvinfo : EIATTR_CRS_STACK_SIZE
	.align		4
.L_17:
        /*0064*/ 	.byte	0x04, 0x1e
        /*0066*/ 	.short	(.L_19 - .L_18)
.L_18:
        /*0068*/ 	.word	0x00000000


	//----- nvinfo : EIATTR_CBANK_PARAM_SIZE
	.align		4
.L_19:
        /*006c*/ 	.byte	0x03, 0x19
        /*006e*/ 	.short	0x0020


	//----- nvinfo : EIATTR_PARAM_CBANK
	.align		4
        /*0070*/ 	.byte	0x04, 0x0a
        /*0072*/ 	.short	(.L_21 - .L_20)
	.align		4
.L_20:
        /*0074*/ 	.word	index@(.nv.constant0._Z16processCustomersP17strutturaCustomermPS0_Pf)
        /*0078*/ 	.short	0x0380
        /*007a*/ 	.short	0x0020


	//----- nvinfo : EIATTR_SW_WAR
	.align		4
.L_21:
        /*007c*/ 	.byte	0x04, 0x36
        /*007e*/ 	.short	(.L_23 - .L_22)
.L_22:
        /*0080*/ 	.word	0x00000008
.L_23:


//--------------------- .nv.callgraph             --------------------------
	.section	.nv.callgraph,"",@"SHT_CUDA_CALLGRAPH"
	.align	4
	.sectionentsize	8
	.align		4
        /*0000*/ 	.word	0x00000000
	.align		4
        /*0004*/ 	.word	0xffffffff
	.align		4
        /*0008*/ 	.word	0x00000000
	.align		4
        /*000c*/ 	.word	0xfffffffe
	.align		4
        /*0010*/ 	.word	0x00000000
	.align		4
        /*0014*/ 	.word	0xfffffffd
	.align		4
        /*0018*/ 	.word	0x00000000
	.align		4
        /*001c*/ 	.word	0xfffffffc


//--------------------- .text._Z16processCustomersP17strutturaCustomermPS0_Pf --------------------------
	.section	.text._Z16processCustomersP17strutturaCustomermPS0_Pf,"ax",@progbits
	.align	128
        .global         _Z16processCustomersP17strutturaCustomermPS0_Pf
        .type           _Z16processCustomersP17strutturaCustomermPS0_Pf,@function
        .size           _Z16processCustomersP17strutturaCustomermPS0_Pf,(.L_x_9 - _Z16processCustomersP17strutturaCustomermPS0_Pf)
        .other          _Z16processCustomersP17strutturaCustomermPS0_Pf,@"STO_CUDA_ENTRY STV_DEFAULT"
_Z16processCustomersP17strutturaCustomermPS0_Pf:
.text._Z16processCustomersP17strutturaCustomermPS0_Pf:
[----:B------:R-:W-:Y:S01]  /*0000*/  LDC R1, c[0x0][0x37c] ;  /* 0x0000df00ff017b82 */ /* 0x000fe20000000800 */
[----:B------:R-:W0:Y:S07]  /*0010*/  S2R R0, SR_TID.X ;  /* 0x0000000000007919 */ /* 0x000e2e0000002100 */
[----:B------:R-:W0:Y:S01]  /*0020*/  S2UR UR4, SR_CTAID.X ;  /* 0x00000000000479c3 */ /* 0x000e220000002500 */
[----:B------:R-:W1:Y:S01]  /*0030*/  LDCU.64 UR6, c[0x0][0x388] ;  /* 0x00007100ff0677ac */ /* 0x000e620008000a00 */
[----:B------:R-:W-:Y:S06]  /*0040*/  BSSY.RECONVERGENT B0, `(.L_x_0) ;  /* 0x0000061000007945 */ /* 0x000fec0003800200 */
[----:B------:R-:W0:Y:S02]  /*0050*/  LDC R3, c[0x0][0x360] ;  /* 0x0000d800ff037b82 */ /* 0x000e240000000800 */
[----:B0-----:R-:W-:-:S05]  /*0060*/  IMAD R0, R3, UR4, R0 ;  /* 0x0000000403007c24 */ /* 0x001fca000f8e0200 */
[----:B-1----:R-:W-:Y:S02]  /*0070*/  ISETP.GE.U32.AND P0, PT, R0, UR6, PT ;  /* 0x0000000600007c0c */ /* 0x002fe4000bf06070 */
[----:B------:R-:W-:-:S04]  /*0080*/  SHF.R.S32.HI R2, RZ, 0x1f, R0 ;  /* 0x0000001fff027819 */ /* 0x000fc80000011400 */
[----:B------:R-:W-:-:S13]  /*0090*/  ISETP.GE.U32.AND.EX P0, PT, R2, UR7, PT, P0 ;  /* 0x0000000702007c0c */ /* 0x000fda000bf06100 */
[----:B------:R-:W-:Y:S05]  /*00a0*/  @P0 BRA `(.L_x_1) ;  /* 0x0000000400680947 */ /* 0x000fea0003800000 */
[----:B------:R-:W0:Y:S01]  /*00b0*/  LDC.64 R16, c[0x0][0x358] ;  /* 0x0000d600ff107b82 */ /* 0x000e220000000a00 */
[----:B------:R-:W1:Y:S01]  /*00c0*/  LDCU UR4, c[0x0][0x370] ;  /* 0x00006e00ff0477ac */ /* 0x000e620008000800 */
[----:B------:R-:W-:Y:S02]  /*00d0*/  IMAD.MOV.U32 R9, RZ, RZ, R0 ;  /* 0x000000ffff097224 */ /* 0x000fe400078e0000 */
[----:B-1----:R-:W-:-:S07]  /*00e0*/  IMAD R3, R3, UR4, RZ ;  /* 0x0000000403037c24 */ /* 0x002fce000f8e02ff */
.L_x_7:
[----:B0-----:R-:W1:Y:S01]  /*00f0*/  LDC.64 R4, c[0x0][0x380] ;  /* 0x0000e000ff047b82 */ /* 0x001e620000000a00 */
[----:B0-----:R-:W-:Y:S01]  /*0100*/  R2UR UR4, R16 ;  /* 0x00000000100472ca */ /* 0x001fe200000e0000 */
[----:B------:R-:W-:Y:S01]  /*0110*/  IMAD R7, R2, 0x18, RZ ;  /* 0x0000001802077824 */ /* 0x000fe200078e02ff */
[----:B------:R-:W-:Y:S01]  /*0120*/  R2UR UR5, R17 ;  /* 0x00000000110572ca */ /* 0x000fe200000e0000 */
[----:B-1----:R-:W-:-:S04]  /*0130*/  IMAD.WIDE.U32 R4, R9, 0x18, R4 ;  /* 0x0000001809047825 */ /* 0x002fc800078e0004 */
[----:B------:R-:W-:-:S08]  /*0140*/  IMAD.IADD R5, R5, 0x1, R7 ;  /* 0x0000000105057824 */ /* 0x000fd000078e0207 */
[----:B------:R0:W5:Y:S01]  /*0150*/  LDG.E.64 R6, desc[UR4][R4.64] ;  /* 0x0000000404067981 */ /* 0x000162000c1e1b00 */
[----:B------:R-:W-:Y:S01]  /*0160*/  BSSY.RECONVERGENT B1, `(.L_x_2) ;  /* 0x000000e000017945 */ /* 0x000fe20003800200 */
[----:B------:R-:W-:Y:S02]  /*0170*/  IMAD.MOV.U32 R11, RZ, RZ, RZ ;  /* 0x000000ffff0b7224 */ /* 0x000fe400078e00ff */
[----:B------:R-:W-:-:S07]  /*0180*/  IMAD.MOV.U32 R13, RZ, RZ, RZ ;  /* 0x000000ffff0d7224 */ /* 0x000fce00078e00ff */
.L_x_3:
[----:B------:R-:W-:Y:S02]  /*0190*/  R2UR UR4, R16 ;  /* 0x00000000100472ca */ /* 0x000fe400000e0000 */
[----:B------:R-:W-:Y:S02]  /*01a0*/  R2UR UR5, R17 ;  /* 0x00000000110572ca */ /* 0x000fe400000e0000 */
[----:B-----5:R-:W-:-:S05]  /*01b0*/  IADD3 R8, P0, PT, R6, R11, RZ ;  /* 0x0000000b06087210 */ /* 0x020fca0007f1e0ff */
[----:B------:R-:W-:-:S06]  /*01c0*/  IMAD.X R9, R7, 0x1, R13, P0 ;  /* 0x0000000107097824 */ /* 0x000fcc00000e060d */
[----:B------:R-:W2:Y:S01]  /*01d0*/  LD.E.U8 R8, desc[UR4][R8.64] ;  /* 0x0000000408087980 */ /* 0x000ea2000c101100 */
[----:B------:R-:W-:Y:S01]  /*01e0*/  IMAD.MOV.U32 R14, RZ, RZ, R11 ;  /* 0x000000ffff0e7224 */ /* 0x000fe200078e000b */
[----:B------:R-:W-:Y:S01]  /*01f0*/  IADD3 R11, P1, PT, R11, 0x1, RZ ;  /* 0x000000010b0b7810 */ /* 0x000fe20007f3e0ff */
[----:B------:R-:W-:-:S04]  /*0200*/  IMAD.MOV.U32 R18, RZ, RZ, R13 ;  /* 0x000000ffff127224 */ /* 0x000fc800078e000d */
[----:B------:R-:W-:Y:S01]  /*0210*/  IMAD.X R13, RZ, RZ, R13, P1 ;  /* 0x000000ffff0d7224 */ /* 0x000fe200008e060d */
[----:B--2---:R-:W-:-:S13]  /*0220*/  ISETP.NE.AND P0, PT, R8, RZ, PT ;  /* 0x000000ff0800720c */ /* 0x004fda0003f05270 */
[----:B------:R-:W-:Y:S05]  /*0230*/  @P0 BRA `(.L_x_3) ;  /* 0xfffffffc00d40947 */ /* 0x000fea000383ffff */
[----:B------:R-:W-:Y:S05]  /*0240*/  BSYNC.RECONVERGENT B1 ;  /* 0x0000000000017941 */ /* 0x000fea0003800200 */
.L_x_2:
[----:B------:R-:W-:Y:S02]  /*0250*/  ISETP.GE.U32.AND P0, PT, R14, 0x2, PT ;  /* 0x000000020e00780c */ /* 0x000fe40003f06070 */
[----:B------:R-:W-:Y:S02]  /*0260*/  R2UR UR4, R16 ;  /* 0x00000000100472ca */ /* 0x000fe400000e0000 */
[----:B------:R-:W-:Y:S02]  /*0270*/  R2UR UR5, R17 ;  /* 0x00000000110572ca */ /* 0x000fe400000e0000 */
[----:B------:R-:W-:Y:S01]  /*0280*/  ISETP.GE.U32.AND.EX P0, PT, R18, RZ, PT, P0 ;  /* 0x000000ff1200720c */ /* 0x000fe20003f06100 */
[----:B------:R-:W-:Y:S10]  /*0290*/  BSSY.RECONVERGENT B1, `(.L_x_4) ;  /* 0x0000014000017945 */ /* 0x000ff40003800200 */
[----:B------:R1:W5:Y:S02]  /*02a0*/  LD.E.S8 R2, desc[UR4][R6.64] ;  /* 0x0000000406027980 */ /* 0x000364000c101300 */
[----:B------:R-:W-:Y:S05]  /*02b0*/  @!P0 BRA `(.L_x_5) ;  /* 0x0000000000448947 */ /* 0x000fea0003800000 */
[----:B------:R-:W-:Y:S02]  /*02c0*/  IMAD.MOV.U32 R10, RZ, RZ, 0x1 ;  /* 0x00000001ff0a7424 */ /* 0x000fe400078e00ff */
[----:B------:R-:W-:Y:S02]  /*02d0*/  IMAD.MOV.U32 R13, RZ, RZ, 0x1 ;  /* 0x00000001ff0d7424 */ /* 0x000fe400078e00ff */
[----:B------:R-:W-:-:S07]  /*02e0*/  IMAD.MOV.U32 R15, RZ, RZ, RZ ;  /* 0x000000ffff0f7224 */ /* 0x000fce00078e00ff */
.L_x_6:
[----:B------:R-:W-:Y:S02]  /*02f0*/  R2UR UR4, R16 ;  /* 0x00000000100472ca */ /* 0x000fe400000e0000 */
[----:B------:R-:W-:Y:S02]  /*0300*/  R2UR UR5, R17 ;  /* 0x00000000110572ca */ /* 0x000fe400000e0000 */
[----:B------:R-:W-:-:S05]  /*0310*/  IADD3 R8, P0, PT, R6, R13, RZ ;  /* 0x0000000d06087210 */ /* 0x000fca0007f1e0ff */
[----:B------:R-:W-:-:S06]  /*0320*/  IMAD.X R9, R7, 0x1, R15, P0 ;  /* 0x0000000107097824 */ /* 0x000fcc00000e060f */
[----:B------:R-:W2:Y:S01]  /*0330*/  LD.E.S8 R8, desc[UR4][R8.64] ;  /* 0x0000000408087980 */ /* 0x000ea2000c101300 */
[----:B------:R-:W-:Y:S02]  /*0340*/  VIADD R12, R10, 0x1 ;  /* 0x000000010a0c7836 */ /* 0x000fe40000000000 */
[----:B-----5:R-:W-:-:S03]  /*0350*/  IMAD.SHL.U32 R10, R2, 0x40, RZ ;  /* 0x00000040020a7824 */ /* 0x020fc600078e00ff */
[----:B------:R-:W-:Y:S02]  /*0360*/  LOP3.LUT R13, R12, 0xffff, RZ, 0xc0, !PT ;  /* 0x0000ffff0c0d7812 */ /* 0x000fe400078ec0ff */
[----:B------:R-:W-:Y:S02]  /*0370*/  LOP3.LUT R11, R10, 0xffff, RZ, 0xc0, !PT ;  /* 0x0000ffff0a0b7812 */ /* 0x000fe400078ec0ff */
[----:B------:R-:W-:Y:S02]  /*0380*/  ISETP.GT.U32.AND P0, PT, R14, R13, PT ;  /* 0x0000000d0e00720c */ /* 0x000fe40003f04070 */
[----:B------:R-:W-:Y:S02]  /*0390*/  PRMT R10, R12, 0x7610, R10 ;  /* 0x000076100c0a7816 */ /* 0x000fe4000000000a */
[----:B------:R-:W-:Y:S02]  /*03a0*/  ISETP.GT.U32.AND.EX P0, PT, R18, RZ, PT, P0 ;  /* 0x000000ff1200720c */ /* 0x000fe40003f04100 */
[----:B--2---:R-:W-:-:S11]  /*03b0*/  IADD3 R2, PT, PT, R2, R11, R8 ;  /* 0x0000000b02027210 */ /* 0x004fd60007ffe008 */
[----:B------:R-:W-:Y:S05]  /*03c0*/  @P0 BRA `(.L_x_6) ;  /* 0xfffffffc00c80947 */ /* 0x000fea000383ffff */
.L_x_5:
[----:B------:R-:W-:Y:S05]  /*03d0*/  BSYNC.RECONVERGENT B1 ;  /* 0x0000000000017941 */ /* 0x000fea0003800200 */
.L_x_4:
[----:B-1---5:R-:W-:Y:S01]  /*03e0*/  LOP3.LUT R6, R2, 0xffff, RZ, 0xc0, !PT ;  /* 0x0000ffff02067812 */ /* 0x022fe200078ec0ff */
[----:B------:R-:W-:Y:S01]  /*03f0*/  IMAD.MOV.U32 R21, RZ, RZ, 0x3f800000 ;  /* 0x3f800000ff157424 */ /* 0x000fe200078e00ff */
[----:B------:R-:W-:Y:S02]  /*0400*/  R2UR UR4, R16 ;  /* 0x00000000100472ca */ /* 0x000fe400000e0000 */
[----:B------:R-:W-:Y:S01]  /*0410*/  R2UR UR5, R17 ;  /* 0x00000000110572ca */ /* 0x000fe200000e0000 */
[----:B------:R-:W-:-:S05]  /*0420*/  IMAD R6, R6, 0xff41, RZ ;  /* 0x0000ff4106067824 */ /* 0x000fca00078e02ff */
[----:B------:R-:W-:-:S04]  /*0430*/  SHF.R.U32.HI R6, RZ, 0x1a, R6 ;  /* 0x0000001aff067819 */ /* 0x000fc80000011606 */
[----:B------:R-:W-:Y:S02]  /*0440*/  PRMT R8, R6, 0x9910, RZ ;  /* 0x0000991006087816 */ /* 0x000fe400000000ff */
[----:B------:R-:W1:Y:S03]  /*0450*/  LDC.64 R6, c[0x0][0x398] ;  /* 0x0000e600ff067b82 */ /* 0x000e660000000a00 */
[----:B------:R-:W-:-:S04]  /*0460*/  IMAD R8, R8, 0x403, RZ ;  /* 0x0000040308087824 */ /* 0x000fc800078e02ff */
[----:B------:R-:W-:-:S05]  /*0470*/  IMAD.MOV R8, RZ, RZ, -R8 ;  /* 0x000000ffff087224 */ /* 0x000fca00078e0a08 */
[----:B------:R-:W-:Y:S02]  /*0480*/  PRMT R11, R8, 0x7710, RZ ;  /* 0x00007710080b7816 */ /* 0x000fe400000000ff */
[----:B------:R-:W2:Y:S03]  /*0490*/  LDC.64 R8, c[0x0][0x390] ;  /* 0x0000e400ff087b82 */ /* 0x000ea60000000a00 */
[----:B------:R-:W-:-:S05]  /*04a0*/  IMAD.IADD R2, R11, 0x1, R2 ;  /* 0x000000010b027824 */ /* 0x000fca00078e0202 */
[----:B------:R-:W-:-:S05]  /*04b0*/  LOP3.LUT R11, R2, 0xffff, RZ, 0xc0, !PT ;  /* 0x0000ffff020b7812 */ /* 0x000fca00078ec0ff */
[----:B-1----:R-:W-:-:S05]  /*04c0*/  IMAD.WIDE.U32 R6, R11, 0x4, R6 ;  /* 0x000000040b067825 */ /* 0x002fca00078e0006 */
[----:B------:R-:W3:Y:S01]  /*04d0*/  ATOMG.E.ADD.F32.FTZ.RN.STRONG.GPU PT, R2, desc[UR4][R6.64], R21 ;  /* 0x80000015060279a3 */ /* 0x000ee2000c1ef304 */
[C---:B------:R-:W-:Y:S02]  /*04e0*/  R2UR UR6, R16.reuse ;  /* 0x00000000100672ca */ /* 0x040fe400000e0000 */
[----:B------:R-:W-:Y:S02]  /*04f0*/  R2UR UR7, R17 ;  /* 0x00000000110772ca */ /* 0x000fe400000e0000 */
[C---:B------:R-:W-:Y:S01]  /*0500*/  R2UR UR8, R16.reuse ;  /* 0x00000000100872ca */ /* 0x040fe200000e0000 */
[----:B--2---:R-:W-:Y:S01]  /*0510*/  IMAD.WIDE.U32 R8, R11, 0x8, R8 ;  /* 0x000000080b087825 */ /* 0x004fe200078e0008 */
[C---:B------:R-:W-:Y:S02]  /*0520*/  R2UR UR9, R17.reuse ;  /* 0x00000000110972ca */ /* 0x040fe400000e0000 */
[----:B------:R-:W-:Y:S02]  /*0530*/  R2UR UR10, R16 ;  /* 0x00000000100a72ca */ /* 0x000fe400000e0000 */
[----:B------:R-:W-:Y:S01]  /*0540*/  R2UR UR11, R17 ;  /* 0x00000000110b72ca */ /* 0x000fe200000e0000 */
[----:B------:R-:W2:Y:S01]  /*0550*/  LDG.E.64 R8, desc[UR4][R8.64] ;  /* 0x0000000408087981 */ /* 0x000ea2000c1e1b00 */
[----:B------:R-:W1:Y:S03]  /*0560*/  LDCU.64 UR4, c[0x0][0x388] ;  /* 0x00007100ff0477ac */ /* 0x000e660008000a00 */
[----:B------:R-:W4:Y:S04]  /*0570*/  LDG.E.64 R10, desc[UR6][R4.64] ;  /* 0x00000006040a7981 */ /* 0x000f28000c1e1b00 */
[----:B------:R-:W4:Y:S04]  /*0580*/  LDG.E.64 R12, desc[UR8][R4.64+0x8] ;  /* 0x00000808040c7981 */ /* 0x000f28000c1e1b00 */
[----:B------:R-:W4:Y:S01]  /*0590*/  LDG.E.64 R14, desc[UR10][R4.64+0x10] ;  /* 0x0000100a040e7981 */ /* 0x000f22000c1e1b00 */
[----:B---3--:R-:W2:Y:S02]  /*05a0*/  F2I.TRUNC.NTZ R19, R2 ;  /* 0x0000000200137305 */ /* 0x008ea4000020f100 */
[----:B--2---:R-:W-:-:S04]  /*05b0*/  IMAD.WIDE R6, R19, 0x18, R8 ;  /* 0x0000001813067825 */ /* 0x004fc800078e0208 */
[----:B------:R-:W-:Y:S01]  /*05c0*/  IMAD.IADD R9, R3, 0x1, R0 ;  /* 0x0000000103097824 */ /* 0x000fe200078e0200 */
[----:B----4-:R2:W-:Y:S03]  /*05d0*/  ST.E.64 desc[UR6][R6.64], R10 ;  /* 0x0000000a06007985 */ /* 0x0105e6000c101b06 */
[--C-:B------:R-:W-:Y:S01]  /*05e0*/  IMAD.MOV.U32 R0, RZ, RZ, R9.reuse ;  /* 0x000000ffff007224 */ /* 0x100fe200078e0009 */
[----:B-1----:R-:W-:Y:S01]  /*05f0*/  ISETP.GE.U32.AND P0, PT, R9, UR4, PT ;  /* 0x0000000409007c0c */ /* 0x002fe2000bf06070 */
[----:B------:R2:W-:Y:S01]  /*0600*/  ST.E.64 desc[UR8][R6.64+0x8], R12 ;  /* 0x0000080c06007985 */ /* 0x0005e2000c101b08 */
[----:B------:R-:W-:-:S03]  /*0610*/  SHF.R.S32.HI R2, RZ, 0x1f, R9 ;  /* 0x0000001fff027819 */ /* 0x000fc60000011409 */
[----:B------:R2:W-:Y:S01]  /*0620*/  ST.E.64 desc[UR10][R6.64+0x10], R14 ;  /* 0x0000100e06007985 */ /* 0x0005e2000c101b0a */
[----:B------:R-:W-:-:S13]  /*0630*/  ISETP.GE.U32.AND.EX P0, PT, R2, UR5, PT, P0 ;  /* 0x0000000502007c0c */ /* 0x000fda000bf06100 */
[----:B--2---:R-:W-:Y:S05]  /*0640*/  @!P0 BRA `(.L_x_7) ;  /* 0xfffffff800a88947 */ /* 0x004fea000383ffff */
.L_x_1:
[----:B------:R-:W-:Y:S05]  /*0650*/  BSYNC.RECONVERGENT B0 ;  /* 0x0000000000007941 */ /* 0x000fea0003800200 */
.L_x_0:
[----:B------:R-:W-:Y:S06]  /*0660*/  BAR.SYNC.DEFER_BLOCKING 0x0 ;  /* 0x0000000000007b1d */ /* 0x000fec0000010000 */
[----:B------:R-:W-:Y:S05]  /*0670*/  EXIT ;  /* 0x000000000000794d */ /* 0x000fea0003800000 */
.L_x_8:
[----:B------:R-:W-:-:S00]  /*0680*/  BRA `(.L_x_8) ;  /* 0xfffffffc00fc7947 */ /* 0x000fc0000383ffff */
[----:B------:R-:W-:-:S00]  /*0690*/  NOP ;  /* 0x0000000000007918 */ /* 0x000fc00000000000 */
        /* <DEDUP_REMOVED lines=14> */
.L_x_9:


//--------------------- .nv.shared.reserved.0     --------------------------
	.section	.nv.shared.reserved.0,"aw",@nobits
	.weak		__nv_reservedSMEM_offset_0_alias
	.size		__nv_reservedSMEM_offset_0_alias, 0, 64
	.other		__nv_reservedSMEM_offset_0_alias,@"STO_CUDA_RESERVED_SHARED STV_DEFAULT"
__nv_reservedSMEM_offset_0_alias:
	.zero		0
	.zero		64


//--------------------- .nv.constant0._Z16processCustomersP17strutturaCustomermPS0_Pf --------------------------
	.section	.nv.constant0._Z16processCustomersP17strutturaCustomermPS0_Pf,"a",@progbits
	.sectionflags	@""
	.align	4
.nv.constant0._Z16processCustomersP17strutturaCustomermPS0_Pf:
	.zero		928


//--------------------- SYMBOLS --------------------------

	.type		.nv.reservedSmem.offset0,@object
	.size		.nv.reservedSmem.offset0,0x4
